	.headerflags	@"EF_CUDA_TEXMODE_UNIFIED EF_CUDA_64BIT_ADDRESS EF_CUDA_ACCELERATORS EF_CUDA_SM90 EF_CUDA_VIRTUAL_SM(EF_CUDA_SM90)"
	.elftype	@"ET_EXEC"


//--------------------- .nv.info                  --------------------------
	.section	.nv.info,"",@"SHT_CUDA_INFO"
	.align	4


	//----- nvinfo : EIATTR_REGCOUNT
	.align		4
        /*0000*/ 	.byte	0x04, 0x2f
        /*0002*/ 	.short	(.L_2 - .L_1)
	.align		4
.L_1:
        /*0004*/ 	.word	index@(triton_red_fused_native_group_norm_0)
        /*0008*/ 	.word	0x00000020


	//----- nvinfo : EIATTR_MIN_STACK_SIZE
	.align		4
.L_2:
        /*000c*/ 	.byte	0x04, 0x12
        /*000e*/ 	.short	(.L_4 - .L_3)
	.align		4
.L_3:
        /*0010*/ 	.word	index@(triton_red_fused_native_group_norm_0)
        /*0014*/ 	.word	0x00000000


	//----- nvinfo : EIATTR_FRAME_SIZE
	.align		4
.L_4:
        /*0018*/ 	.byte	0x04, 0x11
        /*001a*/ 	.short	(.L_6 - .L_5)
	.align		4
.L_5:
        /*001c*/ 	.word	index@(triton_red_fused_native_group_norm_0)
        /*0020*/ 	.word	0x00000000


	//----- nvinfo : EIATTR_MIN_STACK_SIZE
	.align		4
.L_6:
        /*0024*/ 	.byte	0x04, 0x12
        /*0026*/ 	.short	(.L_8 - .L_7)
	.align		4
.L_7:
        /*0028*/ 	.word	index@(triton_red_fused_native_group_norm_0)
        /*002c*/ 	.word	0x00000000
.L_8:


//--------------------- .nv.info.triton_red_fused_native_group_norm_0 --------------------------
	.section	.nv.info.triton_red_fused_native_group_norm_0,"",@"SHT_CUDA_INFO"
	.sectionflags	@""
	.align	4


	//----- nvinfo : EIATTR_CUDA_API_VERSION
	.align		4
        /*0000*/ 	.byte	0x04, 0x37
        /*0002*/ 	.short	(.L_10 - .L_9)
.L_9:
        /*0004*/ 	.word	0x0000007c


	//----- nvinfo : EIATTR_KPARAM_INFO
	.align		4
.L_10:
        /*0008*/ 	.byte	0x04, 0x17
        /*000a*/ 	.short	(.L_12 - .L_11)
.L_11:
        /*000c*/ 	.word	0x00000000
        /*0010*/ 	.short	0x0005
        /*0012*/ 	.short	0x0024
        /*0014*/ 	.byte	0x00, 0xf0, 0x11, 0x00


	//----- nvinfo : EIATTR_KPARAM_INFO
	.align		4
.L_12:
        /*0018*/ 	.byte	0x04, 0x17
        /*001a*/ 	.short	(.L_14 - .L_13)
.L_13:
        /*001c*/ 	.word	0x00000000
        /*0020*/ 	.short	0x0004
        /*0022*/ 	.short	0x0020
        /*0024*/ 	.byte	0x00, 0xf0, 0x11, 0x00


	//----- nvinfo : EIATTR_KPARAM_INFO
	.align		4
.L_14:
        /*0028*/ 	.byte	0x04, 0x17
        /*002a*/ 	.short	(.L_16 - .L_15)
.L_15:
        /*002c*/ 	.word	0x00000000
        /*0030*/ 	.short	0x0003
        /*0032*/ 	.short	0x0018
        /*0034*/ 	.byte	0x00, 0xf4, 0x21, 0x00


	//----- nvinfo : EIATTR_KPARAM_INFO
	.align		4
.L_16:
        /*0038*/ 	.byte	0x04, 0x17
        /*003a*/ 	.short	(.L_18 - .L_17)
.L_17:
        /*003c*/ 	.word	0x00000000
        /*0040*/ 	.short	0x0002
        /*0042*/ 	.short	0x0010
        /*0044*/ 	.byte	0x00, 0xf4, 0x21, 0x00


	//----- nvinfo : EIATTR_KPARAM_INFO
	.align		4
.L_18:
        /*0048*/ 	.byte	0x04, 0x17
        /*004a*/ 	.short	(.L_20 - .L_19)
.L_19:
        /*004c*/ 	.word	0x00000000
        /*0050*/ 	.short	0x0001
        /*0052*/ 	.short	0x0008
        /*0054*/ 	.byte	0x00, 0xf4, 0x21, 0x00


	//----- nvinfo : EIATTR_KPARAM_INFO
	.align		4
.L_20:
        /*0058*/ 	.byte	0x04, 0x17
        /*005a*/ 	.short	(.L_22 - .L_21)
.L_21:
        /*005c*/ 	.word	0x00000000
        /*0060*/ 	.short	0x0000
        /*0062*/ 	.short	0x0000
        /*0064*/ 	.byte	0x00, 0xf4, 0x21, 0x00


	//----- nvinfo : EIATTR_SPARSE_MMA_MASK
	.align		4
.L_22:
        /*0068*/ 	.byte	0x03, 0x50
        /*006a*/ 	.short	0x0000


	//----- nvinfo : EIATTR_MAXREG_COUNT
	.align		4
        /*006c*/ 	.byte	0x03, 0x1b
        /*006e*/ 	.short	0x0080


	//----- nvinfo : EIATTR_COOP_GROUP_MASK_REGIDS
	.align		4
        /*0070*/ 	.byte	0x04, 0x29
        /*0072*/ 	.short	(.L_24 - .L_23)


	//   ....[0]....
.L_23:
        /*0074*/ 	.word	0xffffffff


	//   ....[1]....
        /*0078*/ 	.word	0xffffffff


	//   ....[2]....
        /*007c*/ 	.word	0xffffffff


	//   ....[3]....
        /*0080*/ 	.word	0xffffffff


	//   ....[4]....
        /*0084*/ 	.word	0xffffffff


	//   ....[5]....
        /*0088*/ 	.word	0xffffffff


	//   ....[6]....
        /*008c*/ 	.word	0xffffffff


	//   ....[7]....
        /*0090*/ 	.word	0xffffffff


	//   ....[8]....
        /*0094*/ 	.word	0xffffffff


	//   ....[9]....
        /*0098*/ 	.word	0xffffffff


	//   ....[10]....
        /*009c*/ 	.word	0xffffffff


	//   ....[11]....
        /*00a0*/ 	.word	0xffffffff


	//   ....[12]....
        /*00a4*/ 	.word	0xffffffff


	//   ....[13]....
        /*00a8*/ 	.word	0xffffffff


	//   ....[14]....
        /*00ac*/ 	.word	0xffffffff


	//   ....[15]....
        /*00b0*/ 	.word	0xffffffff


	//   ....[16]....
        /*00b4*/ 	.word	0xffffffff


	//   ....[17]....
        /*00b8*/ 	.word	0xffffffff


	//   ....[18]....
        /*00bc*/ 	.word	0xffffffff


	//   ....[19]....
        /*00c0*/ 	.word	0xffffffff


	//   ....[20]....
        /*00c4*/ 	.word	0xffffffff


	//   ....[21]....
        /*00c8*/ 	.word	0xffffffff


	//----- nvinfo : EIATTR_COOP_GROUP_INSTR_OFFSETS
	.align		4
.L_24:
        /*00cc*/ 	.byte	0x04, 0x28
        /*00ce*/ 	.short	(.L_26 - .L_25)


	//   ....[0]....
.L_25:
        /*00d0*/ 	.word	0x000006d0


	//   ....[1]....
        /*00d4*/ 	.word	0x00000710


	//   ....[2]....
        /*00d8*/ 	.word	0x00000820


	//   ....[3]....
        /*00dc*/ 	.word	0x00000870


	//   ....[4]....
        /*00e0*/ 	.word	0x00000970


	//   ....[5]....
        /*00e4*/ 	.word	0x000009a0


	//   ....[6]....
        /*00e8*/ 	.word	0x00000aa0


	//   ....[7]....
        /*00ec*/ 	.word	0x00000ae0


	//   ....[8]....
        /*00f0*/ 	.word	0x00000bd0


	//   ....[9]....
        /*00f4*/ 	.word	0x00000c00


	//   ....[10]....
        /*00f8*/ 	.word	0x00000d80


	//   ....[11]....
        /*00fc*/ 	.word	0x00000dd0


	//   ....[12]....
        /*0100*/ 	.word	0x00000df0


	//   ....[13]....
        /*0104*/ 	.word	0x00000e20


	//   ....[14]....
        /*0108*/ 	.word	0x00000eb0


	//   ....[15]....
        /*010c*/ 	.word	0x00000f40


	//   ....[16]....
        /*0110*/ 	.word	0x00000f80


	//   ....[17]....
        /*0114*/ 	.word	0x00001060


	//   ....[18]....
        /*0118*/ 	.word	0x00001090


	//   ....[19]....
        /*011c*/ 	.word	0x000010d0


	//   ....[20]....
        /*0120*/ 	.word	0x000011b0


	//   ....[21]....
        /*0124*/ 	.word	0x000011f0


	//----- nvinfo : EIATTR_EXIT_INSTR_OFFSETS
	.align		4
.L_26:
        /*0128*/ 	.byte	0x04, 0x1c
        /*012a*/ 	.short	(.L_28 - .L_27)


	//   ....[0]....
.L_27:
        /*012c*/ 	.word	0x000013f0


	//   ....[1]....
        /*0130*/ 	.word	0x00001430


	//----- nvinfo : EIATTR_REQNTID
	.align		4
.L_28:
        /*0134*/ 	.byte	0x04, 0x10
        /*0136*/ 	.short	(.L_30 - .L_29)
.L_29:
        /*0138*/ 	.word	0x00000200
        /*013c*/ 	.word	0x00000001
        /*0140*/ 	.word	0x00000001


	//----- nvinfo : EIATTR_CBANK_PARAM_SIZE
	.align		4
.L_30:
        /*0144*/ 	.byte	0x03, 0x19
        /*0146*/ 	.short	0x0028


	//----- nvinfo : EIATTR_PARAM_CBANK
	.align		4
        /*0148*/ 	.byte	0x04, 0x0a
        /*014a*/ 	.short	(.L_32 - .L_31)
	.align		4
.L_31:
        /*014c*/ 	.word	index@(.nv.constant0.triton_red_fused_native_group_norm_0)
        /*0150*/ 	.short	0x0210
        /*0152*/ 	.short	0x0028


	//----- nvinfo : EIATTR_SW_WAR
	.align		4
.L_32:
        /*0154*/ 	.byte	0x04, 0x36
        /*0156*/ 	.short	(.L_34 - .L_33)
.L_33:
        /*0158*/ 	.word	0x00000008
.L_34:


//--------------------- .nv.callgraph             --------------------------
	.section	.nv.callgraph,"",@"SHT_CUDA_CALLGRAPH"
	.align	4
	.sectionentsize	8
	.align		4
        /*0000*/ 	.word	0x00000000
	.align		4
        /*0004*/ 	.word	0xffffffff
	.align		4
        /*0008*/ 	.word	0x00000000
	.align		4
        /*000c*/ 	.word	0xfffffffe
	.align		4
        /*0010*/ 	.word	0x00000000
	.align		4
        /*0014*/ 	.word	0xfffffffd
	.align		4
        /*0018*/ 	.word	0x00000000
	.align		4
        /*001c*/ 	.word	0xfffffffc


//--------------------- .nv.constant4             --------------------------
	.section	.nv.constant4,"a",@progbits
	.align	8
	.align		8
.nv.constant4:
        /*0000*/ 	.dword	_$_str


//--------------------- .text.triton_red_fused_native_group_norm_0 --------------------------
	.section	.text.triton_red_fused_native_group_norm_0,"ax",@progbits
	.sectionflags	@"SHF_BARRIERS=1"
	.align	128
        .global         triton_red_fused_native_group_norm_0
        .type           triton_red_fused_native_group_norm_0,@function
        .size           triton_red_fused_native_group_norm_0,(.L_x_1 - triton_red_fused_native_group_norm_0)
        .other          triton_red_fused_native_group_norm_0,@"STO_CUDA_ENTRY STV_DEFAULT"
triton_red_fused_native_group_norm_0:
.text.triton_red_fused_native_group_norm_0:
[----:B------:R-:W0:Y:S01]  /*0000*/  LDC R1, c[0x0][0x28] ;  /* 0x00000a00ff017b82 */ /* 0x000e220000000800 */
[----:B------:R-:W1:Y:S07]  /*0010*/  S2R R21, SR_TID.X ;  /* 0x0000000000157919 */ /* 0x000e6e0000002100 */
[----:B------:R-:W2:Y:S01]  /*0020*/  LDC.64 R22, c[0x0][0x210] ;  /* 0x00008400ff167b82 */ /* 0x000ea20000000a00 */
[----:B------:R-:W-:Y:S01]  /*0030*/  CS2R R6, SRZ ;  /* 0x0000000000067805 */ /* 0x000fe2000001ff00 */
[----:B------:R-:W-:Y:S01]  /*0040*/  ULDC.64 UR6, c[0x0][0x208] ;  /* 0x0000820000067ab9 */ /* 0x000fe20000000a00 */
[----:B------:R-:W3:Y:S01]  /*0050*/  S2R R3, SR_CTAID.X ;  /* 0x0000000000037919 */ /* 0x000ee20000002500 */
[----:B------:R-:W-:-:S02]  /*0060*/  CS2R R8, SRZ ;  /* 0x0000000000087805 */ /* 0x000fc4000001ff00 */
[----:B------:R-:W-:Y:S02]  /*0070*/  CS2R R10, SRZ ;  /* 0x00000000000a7805 */ /* 0x000fe4000001ff00 */
[----:B-1----:R-:W-:-:S04]  /*0080*/  SHF.L.U32 R13, R21, 0x2, RZ ;  /* 0x00000002150d7819 */ /* 0x002fc800000006ff */
[----:B------:R-:W-:Y:S02]  /*0090*/  LOP3.LUT R0, R13, 0x7fc, RZ, 0xc0, !PT ;  /* 0x000007fc0d007812 */ /* 0x000fe400078ec0ff */
[C---:B---3--:R-:W-:Y:S02]  /*00a0*/  ISETP.GE.AND P0, PT, R3.reuse, 0x40, PT ;  /* 0x000000400300780c */ /* 0x048fe40003f06270 */
[----:B------:R-:W-:-:S05]  /*00b0*/  LEA R5, R3, R0, 0xc ;  /* 0x0000000003057211 */ /* 0x000fca00078e60ff */
[----:B--2---:R-:W-:Y:S01]  /*00c0*/  IMAD.WIDE R22, R5, 0x4, R22 ;  /* 0x0000000405167825 */ /* 0x004fe200078e0216 */
[----:B------:R-:W-:-:S05]  /*00d0*/  CS2R R4, SRZ ;  /* 0x0000000000047805 */ /* 0x000fca000001ff00 */
[----:B------:R-:W2:Y:S04]  /*00e0*/  @!P0 LDG.E.EF.128 R8, desc[UR6][R22.64+0x2000] ;  /* 0x0020000616088981 */ /* 0x000ea8000c0e1d00 */
[----:B------:R1:W3:Y:S01]  /*00f0*/  @!P0 LDG.E.EF.128 R4, desc[UR6][R22.64] ;  /* 0x0000000616048981 */ /* 0x0002e2000c0e1d00 */
[----:B------:R-:W-:Y:S02]  /*0100*/  FSEL R19, RZ, 4, P0 ;  /* 0x40800000ff137808 */ /* 0x000fe40000000000 */
[----:B------:R-:W-:Y:S01]  /*0110*/  FSEL R18, RZ, 6, P0 ;  /* 0x40c00000ff127808 */ /* 0x000fe20000000000 */
[----:B------:R-:W-:Y:S01]  /*0120*/  HFMA2.MMA R17, -RZ, RZ, 2, 0 ;  /* 0x40000000ff117435 */ /* 0x000fe200000001ff */
[C---:B------:R-:W-:Y:S01]  /*0130*/  FSETP.GEU.AND P1, PT, R19.reuse, 1.175494350822287508e-38, PT ;  /* 0x008000001300780b */ /* 0x040fe20003f2e000 */
[----:B------:R-:W-:Y:S01]  /*0140*/  FMUL R0, R19, 16777216 ;  /* 0x4b80000013007820 */ /* 0x000fe20000400000 */
[----:B------:R-:W-:Y:S01]  /*0150*/  FSEL R16, RZ, 8, P0 ;  /* 0x41000000ff107808 */ /* 0x000fe20000000000 */
[C---:B------:R-:W-:Y:S01]  /*0160*/  FMUL R25, R18.reuse, 16777216 ;  /* 0x4b80000012197820 */ /* 0x040fe20000400000 */
[----:B------:R-:W-:-:S02]  /*0170*/  FSETP.GEU.AND P2, PT, R18, 1.175494350822287508e-38, PT ;  /* 0x008000001200780b */ /* 0x000fc40003f4e000 */
[----:B------:R-:W-:Y:S01]  /*0180*/  FSEL R0, R0, R19, !P1 ;  /* 0x0000001300007208 */ /* 0x000fe20004800000 */
[C---:B-1----:R-:W-:Y:S01]  /*0190*/  FMUL R23, R16.reuse, 16777216 ;  /* 0x4b80000010177820 */ /* 0x042fe20000400000 */
[----:B------:R-:W-:Y:S02]  /*01a0*/  FSEL R22, R25, R18, !P2 ;  /* 0x0000001219167208 */ /* 0x000fe40005000000 */
[----:B------:R-:W-:Y:S02]  /*01b0*/  FSETP.GEU.AND P3, PT, R16, 1.175494350822287508e-38, PT ;  /* 0x008000001000780b */ /* 0x000fe40003f6e000 */
[----:B------:R-:W-:Y:S01]  /*01c0*/  FSEL R17, R17, 1, !P0 ;  /* 0x3f80000011117808 */ /* 0x000fe20004000000 */
[----:B------:R-:W1:Y:S01]  /*01d0*/  MUFU.RCP R0, R0 ;  /* 0x0000000000007308 */ /* 0x000e620000001000 */
[----:B------:R-:W-:Y:S02]  /*01e0*/  FSEL R20, RZ, 2, P0 ;  /* 0x40000000ff147808 */ /* 0x000fe40000000000 */
[----:B------:R-:W-:-:S03]  /*01f0*/  FSEL R2, R23, R16, !P3 ;  /* 0x0000001017027208 */ /* 0x000fc60005800000 */
[----:B------:R-:W-:Y:S02]  /*0200*/  FMUL R27, R20, 16777216 ;  /* 0x4b800000141b7820 */ /* 0x000fe40000400000 */
[----:B------:R-:W4:Y:S03]  /*0210*/  MUFU.RCP R22, R22 ;  /* 0x0000001600167308 */ /* 0x000f260000001000 */
[----:B------:R-:W-:-:S05]  /*0220*/  FSEL R29, R27, R20, !P1 ;  /* 0x000000141b1d7208 */ /* 0x000fca0004800000 */
[----:B------:R-:W5:Y:S01]  /*0230*/  MUFU.RCP R17, R17 ;  /* 0x0000001100117308 */ /* 0x000f620000001000 */
[----:B------:R-:W-:-:S07]  /*0240*/  FSEL R24, R27, R20, !P2 ;  /* 0x000000141b187208 */ /* 0x000fce0005000000 */
[----:B------:R-:W1:Y:S01]  /*0250*/  MUFU.RCP R2, R2 ;  /* 0x0000000200027308 */ /* 0x000e620000001000 */
[----:B------:R-:W-:Y:S02]  /*0260*/  FSETP.NEU.AND P1, PT, R19, RZ, PT ;  /* 0x000000ff1300720b */ /* 0x000fe40003f2d000 */
[----:B------:R-:W-:Y:S01]  /*0270*/  FSETP.NEU.AND P2, PT, R16, RZ, PT ;  /* 0x000000ff1000720b */ /* 0x000fe20003f4d000 */
[----:B------:R-:W1:Y:S01]  /*0280*/  S2UR UR5, SR_CgaCtaId ;  /* 0x00000000000579c3 */ /* 0x000e620000008800 */
[----:B------:R-:W-:Y:S02]  /*0290*/  UMOV UR4, 0x400 ;  /* 0x0000040000047882 */ /* 0x000fe40000000000 */
[----:B01----:R-:W-:Y:S01]  /*02a0*/  UPRMT UR4, UR5, 0x654, UR4 ;  /* 0x0000065405047896 */ /* 0x003fe20008000004 */
[----:B--2---:R-:W-:Y:S02]  /*02b0*/  SEL R23, R8, RZ, !P0 ;  /* 0x000000ff08177207 */ /* 0x004fe40004000000 */
[----:B---3--:R-:W-:-:S04]  /*02c0*/  SEL R4, R4, RZ, !P0 ;  /* 0x000000ff04047207 */ /* 0x008fc80004000000 */
[----:B------:R-:W-:Y:S01]  /*02d0*/  FSEL R25, R4, RZ, !P0 ;  /* 0x000000ff04197208 */ /* 0x000fe20004000000 */
[----:B------:R-:W-:Y:S01]  /*02e0*/  FMUL R4, R0, R29 ;  /* 0x0000001d00047220 */ /* 0x000fe20000400000 */
[----:B------:R-:W-:Y:S01]  /*02f0*/  SEL R5, R5, RZ, !P0 ;  /* 0x000000ff05057207 */ /* 0x000fe20004000000 */
[----:B----4-:R-:W-:Y:S01]  /*0300*/  FMUL R8, R22, R24 ;  /* 0x0000001816087220 */ /* 0x010fe20000400000 */
[----:B------:R-:W-:Y:S01]  /*0310*/  FSEL R29, R27, R20, !P3 ;  /* 0x000000141b1d7208 */ /* 0x000fe20005800000 */
[----:B------:R-:W-:Y:S01]  /*0320*/  FADD R0, -R25, R23 ;  /* 0x0000001719007221 */ /* 0x000fe20000000100 */
[----:B------:R-:W-:Y:S02]  /*0330*/  SEL R9, R9, RZ, !P0 ;  /* 0x000000ff09097207 */ /* 0x000fe40004000000 */
[----:B------:R-:W-:Y:S02]  /*0340*/  FSEL R27, R5, RZ, !P0 ;  /* 0x000000ff051b7208 */ /* 0x000fe40004000000 */
[----:B------:R-:W-:Y:S01]  /*0350*/  SEL R22, R6, RZ, !P0 ;  /* 0x000000ff06167207 */ /* 0x000fe20004000000 */
[----:B-----5:R-:W-:Y:S01]  /*0360*/  FFMA R6, R0, R17, R25 ;  /* 0x0000001100067223 */ /* 0x020fe20000000019 */
[----:B------:R-:W-:Y:S01]  /*0370*/  FMUL R5, R2, R29 ;  /* 0x0000001d02057220 */ /* 0x000fe20000400000 */
[----:B------:R-:W-:Y:S01]  /*0380*/  FADD R2, -R27, R9 ;  /* 0x000000091b027221 */ /* 0x000fe20000000100 */
[----:B------:R-:W-:Y:S01]  /*0390*/  SEL R10, R10, RZ, !P0 ;  /* 0x000000ff0a0a7207 */ /* 0x000fe20004000000 */
[----:B------:R-:W-:Y:S01]  /*03a0*/  FADD R29, R23, -R6 ;  /* 0x80000006171d7221 */ /* 0x000fe20000000000 */
[----:B------:R-:W-:Y:S01]  /*03b0*/  FSEL R25, R22, RZ, !P0 ;  /* 0x000000ff16197208 */ /* 0x000fe20004000000 */
[----:B------:R-:W-:Y:S01]  /*03c0*/  FFMA R22, R2, R17, R27 ;  /* 0x0000001102167223 */ /* 0x000fe2000000001b */
[----:B------:R-:W-:Y:S01]  /*03d0*/  SEL R23, R7, RZ, !P0 ;  /* 0x000000ff07177207 */ /* 0x000fe20004000000 */
[----:B------:R-:W-:-:S02]  /*03e0*/  FFMA R7, R0, R29, RZ ;  /* 0x0000001d00077223 */ /* 0x000fc400000000ff */
[----:B------:R-:W-:Y:S01]  /*03f0*/  FADD R0, -R25, R10 ;  /* 0x0000000a19007221 */ /* 0x000fe20000000100 */
[----:B------:R-:W-:Y:S01]  /*0400*/  FADD R9, R9, -R22 ;  /* 0x8000001609097221 */ /* 0x000fe20000000000 */
[----:B------:R-:W-:Y:S02]  /*0410*/  SEL R11, R11, RZ, !P0 ;  /* 0x000000ff0b0b7207 */ /* 0x000fe40004000000 */
[----:B------:R-:W-:Y:S01]  /*0420*/  FSEL R23, R23, RZ, !P0 ;  /* 0x000000ff17177208 */ /* 0x000fe20004000000 */
[----:B------:R-:W-:Y:S01]  /*0430*/  FFMA R25, R0, R17, R25 ;  /* 0x0000001100197223 */ /* 0x000fe20000000019 */
[----:B------:R-:W-:Y:S02]  /*0440*/  FSEL R6, R6, RZ, !P0 ;  /* 0x000000ff06067208 */ /* 0x000fe40004000000 */
[----:B------:R-:W-:Y:S01]  /*0450*/  FSEL R29, R22, RZ, !P0 ;  /* 0x000000ff161d7208 */ /* 0x000fe20004000000 */
[----:B------:R-:W-:Y:S01]  /*0460*/  FFMA R22, R2, R9, RZ ;  /* 0x0000000902167223 */ /* 0x000fe200000000ff */
[----:B------:R-:W-:Y:S01]  /*0470*/  FADD R2, -R23, R11 ;  /* 0x0000000b17027221 */ /* 0x000fe20000000100 */
[----:B------:R-:W-:Y:S01]  /*0480*/  FADD R27, R10, -R25 ;  /* 0x800000190a1b7221 */ /* 0x000fe20000000000 */
[----:B------:R-:W-:Y:S01]  /*0490*/  FSEL R9, R4, RZ, P1 ;  /* 0x000000ff04097208 */ /* 0x000fe20000800000 */
[----:B------:R-:W-:Y:S01]  /*04a0*/  FADD R29, -R6, R29 ;  /* 0x0000001d061d7221 */ /* 0x000fe20000000100 */
[----:B------:R-:W-:Y:S01]  /*04b0*/  FADD R7, R7, R22 ;  /* 0x0000001607077221 */ /* 0x000fe20000000000 */
[----:B------:R-:W-:Y:S01]  /*04c0*/  FFMA R4, R2, R17, R23 ;  /* 0x0000001102047223 */ /* 0x000fe20000000017 */
[----:B------:R-:W-:Y:S01]  /*04d0*/  FFMA R0, R0, R27, RZ ;  /* 0x0000001b00007223 */ /* 0x000fe200000000ff */
[----:B------:R-:W-:Y:S01]  /*04e0*/  FSETP.NEU.AND P1, PT, R18, RZ, PT ;  /* 0x000000ff1200720b */ /* 0x000fe20003f2d000 */
[----:B------:R-:W-:Y:S01]  /*04f0*/  FMUL R17, R29, R29 ;  /* 0x0000001d1d117220 */ /* 0x000fe20000400000 */
[----:B------:R-:W-:Y:S01]  /*0500*/  FSEL R25, R25, RZ, !P0 ;  /* 0x000000ff19197208 */ /* 0x000fe20004000000 */
[----:B------:R-:W-:Y:S01]  /*0510*/  FFMA R6, R29, R9, R6 ;  /* 0x000000091d067223 */ /* 0x000fe20000000006 */
[----:B------:R-:W-:Y:S01]  /*0520*/  FSEL R10, R7, RZ, !P0 ;  /* 0x000000ff070a7208 */ /* 0x000fe20004000000 */
[----:B------:R-:W-:Y:S01]  /*0530*/  FMUL R17, R20, R17 ;  /* 0x0000001114117220 */ /* 0x000fe20000400000 */
[----:B------:R-:W-:Y:S01]  /*0540*/  FSEL R7, R8, RZ, P1 ;  /* 0x000000ff08077208 */ /* 0x000fe20000800000 */
[----:B------:R-:W-:Y:S01]  /*0550*/  FADD R25, R25, -R6 ;  /* 0x8000000619197221 */ /* 0x000fe20000000000 */
[----:B------:R-:W-:Y:S01]  /*0560*/  FSEL R8, R0, RZ, !P0 ;  /* 0x000000ff00087208 */ /* 0x000fe20004000000 */
[----:B------:R-:W-:Y:S01]  /*0570*/  FADD R0, R16, R16 ;  /* 0x0000001010007221 */ /* 0x000fe20000000000 */
[----:B------:R-:W-:Y:S01]  /*0580*/  FFMA R17, R9, R17, R10 ;  /* 0x0000001109117223 */ /* 0x000fe2000000000a */
[----:B------:R-:W-:Y:S01]  /*0590*/  FMUL R10, R25, R25 ;  /* 0x00000019190a7220 */ /* 0x000fe20000400000 */
[----:B------:R-:W-:-:S02]  /*05a0*/  FADD R11, R11, -R4 ;  /* 0x800000040b0b7221 */ /* 0x000fc40000000000 */
[----:B------:R-:W-:Y:S01]  /*05b0*/  FSETP.GEU.AND P3, PT, |R0|, 1.175494350822287508e-38, PT ;  /* 0x008000000000780b */ /* 0x000fe20003f6e200 */
[----:B------:R-:W-:Y:S01]  /*05c0*/  FFMA R25, R25, R7, R6 ;  /* 0x0000000719197223 */ /* 0x000fe20000000006 */
[----:B------:R-:W-:Y:S01]  /*05d0*/  FSEL R4, R4, RZ, !P0 ;  /* 0x000000ff04047208 */ /* 0x000fe20004000000 */
[----:B------:R-:W-:Y:S01]  /*05e0*/  FADD R8, R8, R17 ;  /* 0x0000001108087221 */ /* 0x000fe20000000000 */
[----:B------:R-:W-:Y:S01]  /*05f0*/  FMUL R10, R19, R10 ;  /* 0x0000000a130a7220 */ /* 0x000fe20000400000 */
[C---:B------:R-:W-:Y:S01]  /*0600*/  FMUL R9, R0.reuse, 0.25 ;  /* 0x3e80000000097820 */ /* 0x040fe20000400000 */
[----:B------:R-:W-:Y:S01]  /*0610*/  FSETP.GT.AND P1, PT, |R0|, 8.50705917302346158658e+37, PT ;  /* 0x7e8000000000780b */ /* 0x000fe20003f24200 */
[----:B------:R-:W-:Y:S01]  /*0620*/  FFMA R2, R2, R11, RZ ;  /* 0x0000000b02027223 */ /* 0x000fe200000000ff */
[----:B------:R-:W-:Y:S01]  /*0630*/  FSEL R5, R5, RZ, P2 ;  /* 0x000000ff05057208 */ /* 0x000fe20001000000 */
[----:B------:R-:W-:Y:S01]  /*0640*/  FADD R6, R4, -R25 ;  /* 0x8000001904067221 */ /* 0x000fe20000000000 */
[----:B------:R-:W-:Y:S01]  /*0650*/  FFMA R7, R7, R10, R8 ;  /* 0x0000000a07077223 */ /* 0x000fe20000000008 */
[----:B------:R-:W-:-:S02]  /*0660*/  FSEL R8, R9, R0, P1 ;  /* 0x0000000009087208 */ /* 0x000fc40000800000 */
[----:B------:R-:W-:Y:S01]  /*0670*/  FSEL R4, R2, RZ, !P0 ;  /* 0x000000ff02047208 */ /* 0x000fe20004000000 */
[C---:B------:R-:W-:Y:S01]  /*0680*/  FMUL R11, R6.reuse, R6 ;  /* 0x00000006060b7220 */ /* 0x040fe20000400000 */
[----:B------:R-:W-:Y:S01]  /*0690*/  FFMA R2, R6, R5, R25 ;  /* 0x0000000506027223 */ /* 0x000fe20000000019 */
[----:B------:R-:W-:Y:S02]  /*06a0*/  @!P3 FMUL R8, R8, 16777216 ;  /* 0x4b8000000808b820 */ /* 0x000fe40000400000 */
[----:B------:R-:W-:Y:S01]  /*06b0*/  FADD R4, R4, R7 ;  /* 0x0000000704047221 */ /* 0x000fe20000000000 */
[----:B------:R-:W-:Y:S01]  /*06c0*/  FMUL R11, R18, R11 ;  /* 0x0000000b120b7220 */ /* 0x000fe20000400000 */
[----:B------:R-:W0:Y:S02]  /*06d0*/  SHFL.BFLY PT, R7, R2, 0x10, 0x1f ;  /* 0x0e001f0002077f89 */ /* 0x000e2400000e0000 */
[----:B------:R-:W1:Y:S01]  /*06e0*/  MUFU.RCP R8, R8 ;  /* 0x0000000800087308 */ /* 0x000e620000001000 */
[----:B------:R-:W-:Y:S01]  /*06f0*/  FFMA R11, R5, R11, R4 ;  /* 0x0000000b050b7223 */ /* 0x000fe20000000004 */
[----:B------:R-:W-:-:S04]  /*0700*/  FMUL R5, R16, 0.25 ;  /* 0x3e80000010057820 */ /* 0x000fc80000400000 */
[----:B------:R-:W2:Y:S01]  /*0710*/  SHFL.BFLY PT, R6, R11, 0x10, 0x1f ;  /* 0x0e001f000b067f89 */ /* 0x000ea200000e0000 */
[----:B------:R-:W-:Y:S01]  /*0720*/  FSEL R5, R5, R16, P1 ;  /* 0x0000001005057208 */ /* 0x000fe20000800000 */
[----:B------:R-:W-:-:S04]  /*0730*/  FADD R4, R0, R0 ;  /* 0x0000000000047221 */ /* 0x000fc80000000000 */
[----:B------:R-:W-:Y:S01]  /*0740*/  @!P3 FMUL R5, R5, 16777216 ;  /* 0x4b8000000505b820 */ /* 0x000fe20000400000 */
[----:B------:R-:W-:Y:S02]  /*0750*/  FSETP.GEU.AND P2, PT, |R4|, 1.175494350822287508e-38, PT ;  /* 0x008000000400780b */ /* 0x000fe40003f4e200 */
[----:B------:R-:W-:Y:S01]  /*0760*/  FSETP.NEU.AND P1, PT, R0, RZ, PT ;  /* 0x000000ff0000720b */ /* 0x000fe20003f2d000 */
[----:B-1----:R-:W-:Y:S01]  /*0770*/  FMUL R10, R8, R5 ;  /* 0x00000005080a7220 */ /* 0x002fe20000400000 */
[C---:B------:R-:W-:Y:S01]  /*0780*/  FMUL R5, R4.reuse, 0.25 ;  /* 0x3e80000004057820 */ /* 0x040fe20000400000 */
[----:B------:R-:W-:-:S03]  /*0790*/  FSETP.GT.AND P0, PT, |R4|, 8.50705917302346158658e+37, PT ;  /* 0x7e8000000400780b */ /* 0x000fc60003f04200 */
[----:B------:R-:W-:Y:S01]  /*07a0*/  FSEL R10, R10, RZ, P1 ;  /* 0x000000ff0a0a7208 */ /* 0x000fe20000800000 */
[----:B0-----:R-:W-:Y:S01]  /*07b0*/  FADD R7, -R2, R7 ;  /* 0x0000000702077221 */ /* 0x001fe20000000100 */
[----:B------:R-:W-:-:S03]  /*07c0*/  FSEL R18, R5, R4, P0 ;  /* 0x0000000405127208 */ /* 0x000fc60000000000 */
[C---:B------:R-:W-:Y:S01]  /*07d0*/  FMUL R17, R7.reuse, R7 ;  /* 0x0000000707117220 */ /* 0x040fe20000400000 */
[----:B------:R-:W-:Y:S01]  /*07e0*/  FFMA R2, R7, R10, R2 ;  /* 0x0000000a07027223 */ /* 0x000fe20000000002 */
[----:B------:R-:W-:Y:S02]  /*07f0*/  @!P2 FMUL R18, R18, 16777216 ;  /* 0x4b8000001212a820 */ /* 0x000fe40000400000 */
[----:B------:R-:W-:Y:S01]  /*0800*/  FMUL R17, R16, R17 ;  /* 0x0000001110117220 */ /* 0x000fe20000400000 */
[----:B--2---:R-:W-:Y:S01]  /*0810*/  FADD R11, R11, R6 ;  /* 0x000000060b0b7221 */ /* 0x004fe20000000000 */
[----:B------:R-:W0:Y:S02]  /*0820*/  SHFL.BFLY PT, R19, R2, 0x8, 0x1f ;  /* 0x0d001f0002137f89 */ /* 0x000e2400000e0000 */
[----:B------:R-:W1:Y:S01]  /*0830*/  MUFU.RCP R18, R18 ;  /* 0x0000001200127308 */ /* 0x000e620000001000 */
[----:B------:R-:W-:Y:S01]  /*0840*/  FFMA R11, R10, R17, R11 ;  /* 0x000000110a0b7223 */ /* 0x000fe2000000000b */
[----:B------:R-:W-:Y:S01]  /*0850*/  FSEL R9, R9, R0, P0 ;  /* 0x0000000009097208 */ /* 0x000fe20000000000 */
[----:B------:R-:W-:-:S03]  /*0860*/  FADD R6, R4, R4 ;  /* 0x0000000404067221 */ /* 0x000fc60000000000 */
[----:B------:R-:W2:Y:S01]  /*0870*/  SHFL.BFLY PT, R8, R11, 0x8, 0x1f ;  /* 0x0d001f000b087f89 */ /* 0x000ea200000e0000 */
[----:B------:R-:W-:Y:S01]  /*0880*/  @!P2 FMUL R9, R9, 16777216 ;  /* 0x4b8000000909a820 */ /* 0x000fe20000400000 */
[C---:B------:R-:W-:Y:S01]  /*0890*/  FSETP.GEU.AND P2, PT, |R6|.reuse, 1.175494350822287508e-38, PT ;  /* 0x008000000600780b */ /* 0x040fe20003f4e200 */
[C---:B------:R-:W-:Y:S01]  /*08a0*/  FMUL R7, R6.reuse, 0.25 ;  /* 0x3e80000006077820 */ /* 0x040fe20000400000 */
[----:B------:R-:W-:Y:S02]  /*08b0*/  FSETP.GT.AND P0, PT, |R6|, 8.50705917302346158658e+37, PT ;  /* 0x7e8000000600780b */ /* 0x000fe40003f04200 */
[----:B------:R-:W-:Y:S01]  /*08c0*/  FSETP.NEU.AND P1, PT, R4, RZ, PT ;  /* 0x000000ff0400720b */ /* 0x000fe20003f2d000 */
[----:B-1----:R-:W-:Y:S01]  /*08d0*/  FMUL R9, R18, R9 ;  /* 0x0000000912097220 */ /* 0x002fe20000400000 */
[----:B------:R-:W-:-:S04]  /*08e0*/  FSEL R10, R7, R6, P0 ;  /* 0x00000006070a7208 */ /* 0x000fc80000000000 */
[----:B------:R-:W-:Y:S01]  /*08f0*/  FSEL R9, R9, RZ, P1 ;  /* 0x000000ff09097208 */ /* 0x000fe20000800000 */
[----:B0-----:R-:W-:Y:S02]  /*0900*/  FADD R19, -R2, R19 ;  /* 0x0000001302137221 */ /* 0x001fe40000000100 */
[----:B------:R-:W-:Y:S02]  /*0910*/  @!P2 FMUL R10, R10, 16777216 ;  /* 0x4b8000000a0aa820 */ /* 0x000fe40000400000 */
[C---:B------:R-:W-:Y:S01]  /*0920*/  FMUL R17, R19.reuse, R19 ;  /* 0x0000001313117220 */ /* 0x040fe20000400000 */
[----:B------:R-:W-:-:S03]  /*0930*/  FFMA R2, R19, R9, R2 ;  /* 0x0000000913027223 */ /* 0x000fc60000000002 */
[----:B------:R-:W0:Y:S01]  /*0940*/  MUFU.RCP R10, R10 ;  /* 0x0000000a000a7308 */ /* 0x000e220000001000 */
[----:B------:R-:W-:Y:S01]  /*0950*/  FMUL R17, R0, R17 ;  /* 0x0000001100117220 */ /* 0x000fe20000400000 */
[----:B--2---:R-:W-:Y:S02]  /*0960*/  FADD R8, R11, R8 ;  /* 0x000000080b087221 */ /* 0x004fe40000000000 */
[----:B------:R-:W1:Y:S02]  /*0970*/  SHFL.BFLY PT, R11, R2, 0x4, 0x1f ;  /* 0x0c801f00020b7f89 */ /* 0x000e6400000e0000 */
[----:B------:R-:W-:Y:S01]  /*0980*/  FFMA R8, R9, R17, R8 ;  /* 0x0000001109087223 */ /* 0x000fe20000000008 */
[----:B------:R-:W-:-:S04]  /*0990*/  FSEL R5, R5, R4, P0 ;  /* 0x0000000405057208 */ /* 0x000fc80000000000 */
[----:B------:R-:W2:Y:S01]  /*09a0*/  SHFL.BFLY PT, R9, R8, 0x4, 0x1f ;  /* 0x0c801f0008097f89 */ /* 0x000ea200000e0000 */
[----:B------:R-:W-:Y:S01]  /*09b0*/  @!P2 FMUL R5, R5, 16777216 ;  /* 0x4b8000000505a820 */ /* 0x000fe20000400000 */
[C---:B------:R-:W-:Y:S01]  /*09c0*/  FADD R0, R6.reuse, R6 ;  /* 0x0000000606007221 */ /* 0x040fe20000000000 */
[----:B------:R-:W-:Y:S02]  /*09d0*/  FSETP.NEU.AND P0, PT, R6, RZ, PT ;  /* 0x000000ff0600720b */ /* 0x000fe40003f0d000 */
[----:B0-----:R-:W-:Y:S02]  /*09e0*/  FMUL R5, R10, R5 ;  /* 0x000000050a057220 */ /* 0x001fe40000400000 */
[----:B------:R-:W-:-:S03]  /*09f0*/  FSETP.GEU.AND P1, PT, |R0|, 1.175494350822287508e-38, PT ;  /* 0x008000000000780b */ /* 0x000fc60003f2e200 */
[----:B------:R-:W-:Y:S01]  /*0a00*/  FSEL R16, R5, RZ, P0 ;  /* 0x000000ff05107208 */ /* 0x000fe20000000000 */
[C---:B------:R-:W-:Y:S01]  /*0a10*/  FMUL R5, R0.reuse, 0.25 ;  /* 0x3e80000000057820 */ /* 0x040fe20000400000 */
[----:B------:R-:W-:-:S04]  /*0a20*/  FSETP.GT.AND P0, PT, |R0|, 8.50705917302346158658e+37, PT ;  /* 0x7e8000000000780b */ /* 0x000fc80003f04200 */
[----:B------:R-:W-:Y:S01]  /*0a30*/  FSEL R10, R5, R0, P0 ;  /* 0x00000000050a7208 */ /* 0x000fe20000000000 */
[----:B-1----:R-:W-:-:S04]  /*0a40*/  FADD R11, -R2, R11 ;  /* 0x0000000b020b7221 */ /* 0x002fc80000000100 */
[C---:B------:R-:W-:Y:S01]  /*0a50*/  FMUL R17, R11.reuse, R11 ;  /* 0x0000000b0b117220 */ /* 0x040fe20000400000 */
[----:B------:R-:W-:Y:S01]  /*0a60*/  FFMA R2, R11, R16, R2 ;  /* 0x000000100b027223 */ /* 0x000fe20000000002 */
[----:B------:R-:W-:Y:S01]  /*0a70*/  @!P1 FMUL R10, R10, 16777216 ;  /* 0x4b8000000a0a9820 */ /* 0x000fe20000400000 */
[----:B--2---:R-:W-:Y:S01]  /*0a80*/  FADD R9, R8, R9 ;  /* 0x0000000908097221 */ /* 0x004fe20000000000 */
[----:B------:R-:W-:Y:S02]  /*0a90*/  FMUL R17, R4, R17 ;  /* 0x0000001104117220 */ /* 0x000fe40000400000 */
[----:B------:R-:W0:Y:S02]  /*0aa0*/  SHFL.BFLY PT, R11, R2, 0x2, 0x1f ;  /* 0x0c401f00020b7f89 */ /* 0x000e2400000e0000 */
[----:B------:R-:W-:Y:S01]  /*0ab0*/  FFMA R9, R16, R17, R9 ;  /* 0x0000001110097223 */ /* 0x000fe20000000009 */
[----:B------:R-:W1:Y:S01]  /*0ac0*/  MUFU.RCP R10, R10 ;  /* 0x0000000a000a7308 */ /* 0x000e620000001000 */
[----:B------:R-:W-:-:S03]  /*0ad0*/  FSEL R7, R7, R6, P0 ;  /* 0x0000000607077208 */ /* 0x000fc60000000000 */
[----:B------:R-:W2:Y:S02]  /*0ae0*/  SHFL.BFLY PT, R8, R9, 0x2, 0x1f ;  /* 0x0c401f0009087f89 */ /* 0x000ea400000e0000 */
[----:B------:R-:W-:Y:S01]  /*0af0*/  @!P1 FMUL R7, R7, 16777216 ;  /* 0x4b80000007079820 */ /* 0x000fe20000400000 */
[C---:B------:R-:W-:Y:S01]  /*0b00*/  FADD R4, R0.reuse, R0 ;  /* 0x0000000000047221 */ /* 0x040fe20000000000 */
[----:B------:R-:W-:Y:S02]  /*0b10*/  FSETP.NEU.AND P0, PT, R0, RZ, PT ;  /* 0x000000ff0000720b */ /* 0x000fe40003f0d000 */
[----:B-1----:R-:W-:Y:S02]  /*0b20*/  FMUL R7, R10, R7 ;  /* 0x000000070a077220 */ /* 0x002fe40000400000 */
[----:B------:R-:W-:-:S03]  /*0b30*/  FSETP.GEU.AND P1, PT, |R4|, 1.175494350822287508e-38, PT ;  /* 0x008000000400780b */ /* 0x000fc60003f2e200 */
[----:B------:R-:W-:Y:S01]  /*0b40*/  FSEL R7, R7, RZ, P0 ;  /* 0x000000ff07077208 */ /* 0x000fe20000000000 */
[----:B0-----:R-:W-:Y:S01]  /*0b50*/  FADD R11, -R2, R11 ;  /* 0x0000000b020b7221 */ /* 0x001fe20000000100 */
[C---:B------:R-:W-:Y:S01]  /*0b60*/  FMUL R19, R4.reuse, 0.25 ;  /* 0x3e80000004137820 */ /* 0x040fe20000400000 */
[----:B------:R-:W-:Y:S02]  /*0b70*/  FSETP.GT.AND P0, PT, |R4|, 8.50705917302346158658e+37, PT ;  /* 0x7e8000000400780b */ /* 0x000fe40003f04200 */
[C---:B------:R-:W-:Y:S01]  /*0b80*/  FMUL R17, R11.reuse, R11 ;  /* 0x0000000b0b117220 */ /* 0x040fe20000400000 */
[----:B------:R-:W-:Y:S01]  /*0b90*/  FFMA R2, R11, R7, R2 ;  /* 0x000000070b027223 */ /* 0x000fe20000000002 */
[----:B------:R-:W-:Y:S01]  /*0ba0*/  FSEL R19, R19, R4, P0 ;  /* 0x0000000413137208 */ /* 0x000fe20000000000 */
[----:B--2---:R-:W-:Y:S01]  /*0bb0*/  FADD R8, R9, R8 ;  /* 0x0000000809087221 */ /* 0x004fe20000000000 */
[----:B------:R-:W-:Y:S02]  /*0bc0*/  FMUL R17, R6, R17 ;  /* 0x0000001106117220 */ /* 0x000fe40000400000 */
[----:B------:R-:W0:Y:S01]  /*0bd0*/  SHFL.BFLY PT, R9, R2, 0x1, 0x1f ;  /* 0x0c201f0002097f89 */ /* 0x000e2200000e0000 */
[----:B------:R-:W-:Y:S01]  /*0be0*/  @!P1 FMUL R19, R19, 16777216 ;  /* 0x4b80000013139820 */ /* 0x000fe20000400000 */
[----:B------:R-:W-:-:S05]  /*0bf0*/  FFMA R8, R7, R17, R8 ;  /* 0x0000001107087223 */ /* 0x000fca0000000008 */
[----:B------:R-:W1:Y:S01]  /*0c00*/  SHFL.BFLY PT, R7, R8, 0x1, 0x1f ;  /* 0x0c201f0008077f89 */ /* 0x000e6200000e0000 */
[----:B------:R-:W2:Y:S01]  /*0c10*/  MUFU.RCP R19, R19 ;  /* 0x0000001300137308 */ /* 0x000ea20000001000 */
[----:B------:R-:W-:-:S05]  /*0c20*/  FSEL R6, R5, R0, P0 ;  /* 0x0000000005067208 */ /* 0x000fca0000000000 */
[----:B------:R-:W-:Y:S01]  /*0c30*/  @!P1 FMUL R6, R6, 16777216 ;  /* 0x4b80000006069820 */ /* 0x000fe20000400000 */
[----:B------:R-:W-:Y:S02]  /*0c40*/  FSETP.NEU.AND P0, PT, R4, RZ, PT ;  /* 0x000000ff0400720b */ /* 0x000fe40003f0d000 */
[----:B------:R-:W-:Y:S01]  /*0c50*/  LOP3.LUT P1, RZ, R21, 0x1f, RZ, 0xc0, !PT ;  /* 0x0000001f15ff7812 */ /* 0x000fe2000782c0ff */
[----:B--2---:R-:W-:Y:S01]  /*0c60*/  FMUL R6, R19, R6 ;  /* 0x0000000613067220 */ /* 0x004fe20000400000 */
[----:B0-----:R-:W-:-:S04]  /*0c70*/  FADD R9, -R2, R9 ;  /* 0x0000000902097221 */ /* 0x001fc80000000100 */
[C---:B------:R-:W-:Y:S01]  /*0c80*/  FMUL R5, R9.reuse, R9 ;  /* 0x0000000909057220 */ /* 0x040fe20000400000 */
[----:B------:R-:W-:Y:S02]  /*0c90*/  FSEL R6, R6, RZ, P0 ;  /* 0x000000ff06067208 */ /* 0x000fe40000000000 */
[----:B------:R-:W-:Y:S01]  /*0ca0*/  SHF.R.U32.HI R10, RZ, 0x3, R21 ;  /* 0x00000003ff0a7819 */ /* 0x000fe20000011615 */
[----:B-1----:R-:W-:Y:S01]  /*0cb0*/  FADD R7, R8, R7 ;  /* 0x0000000708077221 */ /* 0x002fe20000000000 */
[----:B------:R-:W-:Y:S01]  /*0cc0*/  FMUL R5, R0, R5 ;  /* 0x0000000500057220 */ /* 0x000fe20000400000 */
[----:B------:R-:W-:Y:S01]  /*0cd0*/  FFMA R2, R9, R6, R2 ;  /* 0x0000000609027223 */ /* 0x000fe20000000002 */
[----:B------:R-:W-:Y:S02]  /*0ce0*/  LOP3.LUT R11, R10, 0x3c, RZ, 0xc0, !PT ;  /* 0x0000003c0a0b7812 */ /* 0x000fe400078ec0ff */
[----:B------:R-:W-:-:S03]  /*0cf0*/  FFMA R6, R6, R5, R7 ;  /* 0x0000000506067223 */ /* 0x000fc60000000007 */
[----:B------:R-:W-:Y:S04]  /*0d00*/  @!P1 STS [R11+UR4+0x80], R4 ;  /* 0x000080040b009988 */ /* 0x000fe80008000804 */
[----:B------:R-:W-:Y:S04]  /*0d10*/  @!P1 STS [R11+UR4], R2 ;  /* 0x000000020b009988 */ /* 0x000fe80008000804 */
[----:B------:R-:W-:Y:S01]  /*0d20*/  @!P1 STS [R11+UR4+0x40], R6 ;  /* 0x000040060b009988 */ /* 0x000fe20008000804 */
[----:B------:R-:W-:Y:S01]  /*0d30*/  BAR.SYNC.DEFER_BLOCKING 0x0 ;  /* 0x0000000000007b1d */ /* 0x000fe20000010000 */
[----:B------:R-:W-:-:S13]  /*0d40*/  ISETP.GE.AND P2, PT, R21, 0x10, PT ;  /* 0x000000101500780c */ /* 0x000fda0003f46270 */
[----:B------:R-:W0:Y:S04]  /*0d50*/  @!P2 LDS R14, [R13+UR4+0x80] ;  /* 0x000080040d0ea984 */ /* 0x000e280008000800 */
[----:B------:R-:W-:Y:S04]  /*0d60*/  @!P2 LDS R12, [R13+UR4] ;  /* 0x000000040d0ca984 */ /* 0x000fe80008000800 */
[----:B------:R-:W-:Y:S04]  /*0d70*/  @!P2 LDS R15, [R13+UR4+0x40] ;  /* 0x000040040d0fa984 */ /* 0x000fe80008000800 */
[----:B0-----:R-:W0:Y:S02]  /*0d80*/  SHFL.BFLY PT, R9, R14, 0x8, 0x1f ;  /* 0x0d001f000e097f89 */ /* 0x001e2400000e0000 */
[----:B0-----:R-:W-:-:S05]  /*0d90*/  FADD R0, R14, R9 ;  /* 0x000000090e007221 */ /* 0x001fca0000000000 */
[C---:B------:R-:W-:Y:S01]  /*0da0*/  FSETP.GEU.AND P1, PT, |R0|.reuse, 1.175494350822287508e-38, PT ;  /* 0x008000000000780b */ /* 0x040fe20003f2e200 */
[C---:B------:R-:W-:Y:S01]  /*0db0*/  FMUL R7, R0.reuse, 0.25 ;  /* 0x3e80000000077820 */ /* 0x040fe20000400000 */
[----:B------:R-:W-:Y:S01]  /*0dc0*/  FSETP.GT.AND P0, PT, |R0|, 8.50705917302346158658e+37, PT ;  /* 0x7e8000000000780b */ /* 0x000fe20003f04200 */
[----:B------:R-:W0:Y:S03]  /*0dd0*/  SHFL.BFLY PT, R5, R0, 0x4, 0x1f ;  /* 0x0c801f0000057f89 */ /* 0x000e2600000e0000 */
[----:B------:R-:W-:Y:S02]  /*0de0*/  FSEL R6, R7, R0, P0 ;  /* 0x0000000007067208 */ /* 0x000fe40000000000 */
[----:B------:R-:W1:Y:S05]  /*0df0*/  SHFL.BFLY PT, R7, R12, 0x8, 0x1f ;  /* 0x0d001f000c077f89 */ /* 0x000e6a00000e0000 */
[----:B------:R-:W-:-:S06]  /*0e00*/  @!P1 FMUL R6, R6, 16777216 ;  /* 0x4b80000006069820 */ /* 0x000fcc0000400000 */
[----:B------:R-:W2:Y:S01]  /*0e10*/  MUFU.RCP R6, R6 ;  /* 0x0000000600067308 */ /* 0x000ea20000001000 */
[----:B------:R-:W3:Y:S01]  /*0e20*/  SHFL.BFLY PT, R4, R15, 0x8, 0x1f ;  /* 0x0d001f000f047f89 */ /* 0x000ee200000e0000 */
[----:B------:R-:W-:-:S04]  /*0e30*/  @P0 FMUL R9, R9, 0.25 ;  /* 0x3e80000009090820 */ /* 0x000fc80000400000 */
[----:B------:R-:W-:Y:S01]  /*0e40*/  @!P1 FMUL R9, R9, 16777216 ;  /* 0x4b80000009099820 */ /* 0x000fe20000400000 */
[C---:B0-----:R-:W-:Y:S01]  /*0e50*/  FADD R2, R0.reuse, R5 ;  /* 0x0000000500027221 */ /* 0x041fe20000000000 */
[----:B------:R-:W-:-:S04]  /*0e60*/  FSETP.NEU.AND P1, PT, R0, RZ, PT ;  /* 0x000000ff0000720b */ /* 0x000fc80003f2d000 */
[----:B------:R-:W-:Y:S01]  /*0e70*/  FSETP.GEU.AND P2, PT, |R2|, 1.175494350822287508e-38, PT ;  /* 0x008000000200780b */ /* 0x000fe20003f4e200 */
[----:B--2---:R-:W-:Y:S01]  /*0e80*/  FMUL R8, R6, R9 ;  /* 0x0000000906087220 */ /* 0x004fe20000400000 */
[----:B-1----:R-:W-:Y:S01]  /*0e90*/  FADD R9, -R12, R7 ;  /* 0x000000070c097221 */ /* 0x002fe20000000100 */
[C---:B------:R-:W-:Y:S01]  /*0ea0*/  FMUL R17, R2.reuse, 0.25 ;  /* 0x3e80000002117820 */ /* 0x040fe20000400000 */
[----:B------:R-:W0:Y:S01]  /*0eb0*/  SHFL.BFLY PT, R7, R2, 0x2, 0x1f ;  /* 0x0c401f0002077f89 */ /* 0x000e2200000e0000 */
[----:B------:R-:W-:Y:S02]  /*0ec0*/  FSETP.GT.AND P0, PT, |R2|, 8.50705917302346158658e+37, PT ;  /* 0x7e8000000200780b */ /* 0x000fe40003f04200 */
[----:B------:R-:W-:Y:S01]  /*0ed0*/  FSEL R8, R8, RZ, P1 ;  /* 0x000000ff08087208 */ /* 0x000fe20000800000 */
[----:B------:R-:W-:Y:S01]  /*0ee0*/  FMUL R11, R9, R9 ;  /* 0x00000009090b7220 */ /* 0x000fe20000400000 */
[----:B------:R-:W-:-:S03]  /*0ef0*/  FSEL R17, R17, R2, P0 ;  /* 0x0000000211117208 */ /* 0x000fc60000000000 */
[----:B------:R-:W-:Y:S01]  /*0f00*/  FFMA R9, R9, R8, R12 ;  /* 0x0000000809097223 */ /* 0x000fe2000000000c */
[----:B---3--:R-:W-:Y:S01]  /*0f10*/  FADD R15, R15, R4 ;  /* 0x000000040f0f7221 */ /* 0x008fe20000000000 */
[----:B------:R-:W-:Y:S01]  /*0f20*/  @!P2 FMUL R17, R17, 16777216 ;  /* 0x4b8000001111a820 */ /* 0x000fe20000400000 */
[----:B------:R-:W-:Y:S02]  /*0f30*/  FMUL R11, R14, R11 ;  /* 0x0000000b0e0b7220 */ /* 0x000fe40000400000 */
[----:B------:R-:W1:Y:S01]  /*0f40*/  SHFL.BFLY PT, R6, R9, 0x4, 0x1f ;  /* 0x0c801f0009067f89 */ /* 0x000e6200000e0000 */
[----:B------:R-:W2:Y:S01]  /*0f50*/  MUFU.RCP R10, R17 ;  /* 0x00000011000a7308 */ /* 0x000ea20000001000 */
[----:B------:R-:W-:Y:S01]  /*0f60*/  FFMA R11, R8, R11, R15 ;  /* 0x0000000b080b7223 */ /* 0x000fe2000000000f */
[----:B------:R-:W-:-:S04]  /*0f70*/  @P0 FMUL R5, R5, 0.25 ;  /* 0x3e80000005050820 */ /* 0x000fc80000400000 */
[----:B------:R-:W3:Y:S01]  /*0f80*/  SHFL.BFLY PT, R8, R11, 0x4, 0x1f ;  /* 0x0c801f000b087f89 */ /* 0x000ee200000e0000 */
[----:B------:R-:W-:Y:S01]  /*0f90*/  @!P2 FMUL R5, R5, 16777216 ;  /* 0x4b8000000505a820 */ /* 0x000fe20000400000 */
[C---:B0-----:R-:W-:Y:S01]  /*0fa0*/  FADD R4, R2.reuse, R7 ;  /* 0x0000000702047221 */ /* 0x041fe20000000000 */
[----:B------:R-:W-:-:S04]  /*0fb0*/  FSETP.NEU.AND P1, PT, R2, RZ, PT ;  /* 0x000000ff0200720b */ /* 0x000fc80003f2d000 */
[----:B------:R-:W-:Y:S01]  /*0fc0*/  FSETP.GEU.AND P2, PT, |R4|, 1.175494350822287508e-38, PT ;  /* 0x008000000400780b */ /* 0x000fe20003f4e200 */
[----:B--2---:R-:W-:Y:S01]  /*0fd0*/  FMUL R10, R10, R5 ;  /* 0x000000050a0a7220 */ /* 0x004fe20000400000 */
[C---:B------:R-:W-:Y:S01]  /*0fe0*/  FMUL R5, R4.reuse, 0.25 ;  /* 0x3e80000004057820 */ /* 0x040fe20000400000 */
[----:B------:R-:W-:-:S03]  /*0ff0*/  FSETP.GT.AND P0, PT, |R4|, 8.50705917302346158658e+37, PT ;  /* 0x7e8000000400780b */ /* 0x000fc60003f04200 */
[----:B------:R-:W-:Y:S01]  /*1000*/  FSEL R10, R10, RZ, P1 ;  /* 0x000000ff0a0a7208 */ /* 0x000fe20000800000 */
[----:B-1----:R-:W-:Y:S01]  /*1010*/  FADD R6, -R9, R6 ;  /* 0x0000000609067221 */ /* 0x002fe20000000100 */
[----:B------:R-:W-:-:S03]  /*1020*/  FSEL R12, R5, R4, P0 ;  /* 0x00000004050c7208 */ /* 0x000fc60000000000 */
[C---:B------:R-:W-:Y:S01]  /*1030*/  FMUL R15, R6.reuse, R6 ;  /* 0x00000006060f7220 */ /* 0x040fe20000400000 */
[----:B------:R-:W-:Y:S01]  /*1040*/  FFMA R6, R6, R10, R9 ;  /* 0x0000000a06067223 */ /* 0x000fe20000000009 */
[----:B------:R-:W-:Y:S01]  /*1050*/  @!P2 FMUL R12, R12, 16777216 ;  /* 0x4b8000000c0ca820 */ /* 0x000fe20000400000 */
[----:B------:R-:W0:Y:S01]  /*1060*/  SHFL.BFLY PT, R5, R4, 0x1, 0x1f ;  /* 0x0c201f0004057f89 */ /* 0x000e2200000e0000 */
[----:B---3--:R-:W-:Y:S01]  /*1070*/  FADD R11, R11, R8 ;  /* 0x000000080b0b7221 */ /* 0x008fe20000000000 */
[----:B------:R-:W-:Y:S02]  /*1080*/  FMUL R15, R0, R15 ;  /* 0x0000000f000f7220 */ /* 0x000fe40000400000 */
[----:B------:R-:W1:Y:S01]  /*1090*/  SHFL.BFLY PT, R9, R6, 0x2, 0x1f ;  /* 0x0c401f0006097f89 */ /* 0x000e6200000e0000 */
[----:B------:R-:W2:Y:S01]  /*10a0*/  MUFU.RCP R12, R12 ;  /* 0x0000000c000c7308 */ /* 0x000ea20000001000 */
[----:B------:R-:W-:Y:S01]  /*10b0*/  FFMA R11, R10, R15, R11 ;  /* 0x0000000f0a0b7223 */ /* 0x000fe2000000000b */
[----:B------:R-:W-:-:S04]  /*10c0*/  @P0 FMUL R7, R7, 0.25 ;  /* 0x3e80000007070820 */ /* 0x000fc80000400000 */
[----:B------:R-:W3:Y:S01]  /*10d0*/  SHFL.BFLY PT, R8, R11, 0x2, 0x1f ;  /* 0x0c401f000b087f89 */ /* 0x000ee200000e0000 */
[----:B------:R-:W-:Y:S01]  /*10e0*/  @!P2 FMUL R7, R7, 16777216 ;  /* 0x4b8000000707a820 */ /* 0x000fe20000400000 */
[----:B------:R-:W-:-:S03]  /*10f0*/  FSETP.NEU.AND P0, PT, R4, RZ, PT ;  /* 0x000000ff0400720b */ /* 0x000fc60003f0d000 */
[----:B--2---:R-:W-:Y:S01]  /*1100*/  FMUL R7, R12, R7 ;  /* 0x000000070c077220 */ /* 0x004fe20000400000 */
[----:B0-----:R-:W-:-:S04]  /*1110*/  FADD R0, R4, R5 ;  /* 0x0000000504007221 */ /* 0x001fc80000000000 */
[----:B------:R-:W-:Y:S01]  /*1120*/  FSEL R7, R7, RZ, P0 ;  /* 0x000000ff07077208 */ /* 0x000fe20000000000 */
[----:B-1----:R-:W-:Y:S01]  /*1130*/  FADD R9, -R6, R9 ;  /* 0x0000000906097221 */ /* 0x002fe20000000100 */
[C---:B------:R-:W-:Y:S01]  /*1140*/  FSETP.GEU.AND P1, PT, |R0|.reuse, 1.175494350822287508e-38, PT ;  /* 0x008000000000780b */ /* 0x040fe20003f2e200 */
[C---:B------:R-:W-:Y:S02]  /*1150*/  FMUL R15, R0.reuse, 0.25 ;  /* 0x3e800000000f7820 */ /* 0x040fe40000400000 */
[C---:B------:R-:W-:Y:S01]  /*1160*/  FFMA R6, R9.reuse, R7, R6 ;  /* 0x0000000709067223 */ /* 0x040fe20000000006 */
[----:B------:R-:W-:Y:S01]  /*1170*/  FMUL R9, R9, R9 ;  /* 0x0000000909097220 */ /* 0x000fe20000400000 */
[----:B------:R-:W-:Y:S01]  /*1180*/  FSETP.GT.AND P0, PT, |R0|, 8.50705917302346158658e+37, PT ;  /* 0x7e8000000000780b */ /* 0x000fe20003f04200 */
[----:B---3--:R-:W-:Y:S02]  /*1190*/  FADD R8, R11, R8 ;  /* 0x000000080b087221 */ /* 0x008fe40000000000 */
[----:B------:R-:W-:Y:S01]  /*11a0*/  FMUL R9, R2, R9 ;  /* 0x0000000902097220 */ /* 0x000fe20000400000 */
[----:B------:R-:W0:Y:S01]  /*11b0*/  SHFL.BFLY PT, R11, R6, 0x1, 0x1f ;  /* 0x0c201f00060b7f89 */ /* 0x000e2200000e0000 */
[----:B------:R-:W-:-:S02]  /*11c0*/  FSEL R15, R15, R0, P0 ;  /* 0x000000000f0f7208 */ /* 0x000fc40000000000 */
[----:B------:R-:W-:-:S03]  /*11d0*/  FFMA R8, R7, R9, R8 ;  /* 0x0000000907087223 */ /* 0x000fc60000000008 */
[----:B------:R-:W-:Y:S02]  /*11e0*/  @!P1 FMUL R15, R15, 16777216 ;  /* 0x4b8000000f0f9820 */ /* 0x000fe40000400000 */
[----:B------:R-:W1:Y:S02]  /*11f0*/  SHFL.BFLY PT, R7, R8, 0x1, 0x1f ;  /* 0x0c201f0008077f89 */ /* 0x000e6400000e0000 */
[----:B------:R-:W2:Y:S01]  /*1200*/  MUFU.RCP R2, R15 ;  /* 0x0000000f00027308 */ /* 0x000ea20000001000 */
[----:B------:R-:W-:Y:S01]  /*1210*/  @P0 FMUL R5, R5, 0.25 ;  /* 0x3e80000005050820 */ /* 0x000fe20000400000 */
[----:B------:R-:W-:-:S03]  /*1220*/  LOP3.LUT P0, RZ, R21, 0xf, RZ, 0xc0, !PT ;  /* 0x0000000f15ff7812 */ /* 0x000fc6000780c0ff */
[----:B------:R-:W-:Y:S01]  /*1230*/  @!P1 FMUL R5, R5, 16777216 ;  /* 0x4b80000005059820 */ /* 0x000fe20000400000 */
[----:B------:R-:W-:Y:S02]  /*1240*/  FSETP.NEU.AND P1, PT, R0, RZ, PT ;  /* 0x000000ff0000720b */ /* 0x000fe40003f2d000 */
[----:B------:R-:W-:Y:S01]  /*1250*/  ISETP.LT.AND P0, PT, R21, 0x10, !P0 ;  /* 0x000000101500780c */ /* 0x000fe20004701270 */
[----:B0-----:R-:W-:Y:S01]  /*1260*/  FADD R11, -R6, R11 ;  /* 0x0000000b060b7221 */ /* 0x001fe20000000100 */
[----:B--2---:R-:W-:-:S03]  /*1270*/  FMUL R2, R2, R5 ;  /* 0x0000000502027220 */ /* 0x004fc60000400000 */
[----:B------:R-:W-:Y:S02]  /*1280*/  FMUL R5, R11, R11 ;  /* 0x0000000b0b057220 */ /* 0x000fe40000400000 */
[----:B------:R-:W-:Y:S01]  /*1290*/  FSEL R2, R2, RZ, P1 ;  /* 0x000000ff02027208 */ /* 0x000fe20000800000 */
[----:B-1----:R-:W-:Y:S01]  /*12a0*/  FADD R7, R8, R7 ;  /* 0x0000000708077221 */ /* 0x002fe20000000000 */
[----:B------:R-:W-:-:S04]  /*12b0*/  FMUL R5, R4, R5 ;  /* 0x0000000504057220 */ /* 0x000fc80000400000 */
[----:B------:R0:W-:Y:S01]  /*12c0*/  @P0 STS [R13+UR4+0x80], R0 ;  /* 0x000080000d000988 */ /* 0x0001e20008000804 */
[----:B------:R-:W-:Y:S01]  /*12d0*/  FFMA R10, R11, R2, R6 ;  /* 0x000000020b0a7223 */ /* 0x000fe20000000006 */
[----:B------:R-:W1:Y:S01]  /*12e0*/  LDC.64 R8, c[0x0][0x228] ;  /* 0x00008a00ff087b82 */ /* 0x000e620000000a00 */
[----:B------:R-:W-:-:S03]  /*12f0*/  FFMA R2, R2, R5, R7 ;  /* 0x0000000502027223 */ /* 0x000fc60000000007 */
[----:B------:R-:W-:Y:S04]  /*1300*/  @P0 STS [R13+UR4], R10 ;  /* 0x0000000a0d000988 */ /* 0x000fe80008000804 */
[----:B------:R-:W-:Y:S01]  /*1310*/  @P0 STS [R13+UR4+0x40], R2 ;  /* 0x000040020d000988 */ /* 0x000fe20008000804 */
[----:B------:R-:W2:Y:S08]  /*1320*/  LDC.64 R4, c[0x0][0x218] ;  /* 0x00008600ff047b82 */ /* 0x000eb00000000a00 */
[----:B------:R-:W-:Y:S08]  /*1330*/  BAR.SYNC.DEFER_BLOCKING 0x0 ;  /* 0x0000000000007b1d */ /* 0x000ff00000010000 */
[----:B------:R-:W3:Y:S01]  /*1340*/  LDC.64 R6, c[0x0][0x220] ;  /* 0x00008800ff067b82 */ /* 0x000ee20000000a00 */
[----:B------:R-:W4:Y:S04]  /*1350*/  LDS R11, [UR4] ;  /* 0x00000004ff0b7984 */ /* 0x000f280008000800 */
[----:B------:R-:W5:Y:S01]  /*1360*/  LDS R15, [UR4+0x40] ;  /* 0x00004004ff0f7984 */ /* 0x000f620008000800 */
[----:B------:R-:W-:-:S04]  /*1370*/  LOP3.LUT P0, RZ, R21, 0x1ff, RZ, 0xc0, !PT ;  /* 0x000001ff15ff7812 */ /* 0x000fc8000780c0ff */
[C---:B------:R-:W-:Y:S01]  /*1380*/  ISETP.LT.AND P0, PT, R3.reuse, 0x40, !P0 ;  /* 0x000000400300780c */ /* 0x040fe20004701270 */
[----:B--2---:R-:W-:Y:S01]  /*1390*/  IMAD.WIDE R4, R3, 0x4, R4 ;  /* 0x0000000403047825 */ /* 0x004fe200078e0204 */
[----:B0-----:R-:W-:-:S03]  /*13a0*/  MOV R0, 0x39800000 ;  /* 0x3980000000007802 */ /* 0x001fc60000000f00 */
[----:B---3--:R-:W-:-:S08]  /*13b0*/  IMAD.WIDE R6, R3, 0x4, R6 ;  /* 0x0000000403067825 */ /* 0x008fd000078e0206 */
[----:B----4-:R0:W-:Y:S04]  /*13c0*/  @P0 STG.E desc[UR6][R4.64], R11 ;  /* 0x0000000b04000986 */ /* 0x0101e8000c101906 */
[----:B-----5:R0:W-:Y:S01]  /*13d0*/  @P0 STG.E desc[UR6][R6.64], R15 ;  /* 0x0000000f06000986 */ /* 0x0201e2000c101906 */
[----:B------:R-:W-:Y:S01]  /*13e0*/  FFMA R0, R15, R0, 9.9999997473787516356e-06 ;  /* 0x3727c5ac0f007423 */ /* 0x000fe20000000000 */
[----:B01----:R-:W-:Y:S06]  /*13f0*/  @!P0 EXIT ;  /* 0x000000000000894d */ /* 0x003fec0003800000 */
[----:B0-----:R-:W0:Y:S01]  /*1400*/  MUFU.RSQ R5, R0 ;  /* 0x0000000000057308 */ /* 0x001e220000001400 */
[----:B------:R-:W-:-:S05]  /*1410*/  IMAD.WIDE R2, R3, 0x4, R8 ;  /* 0x0000000403027825 */ /* 0x000fca00078e0208 */
[----:B0-----:R-:W-:Y:S01]  /*1420*/  STG.E desc[UR6][R2.64], R5 ;  /* 0x0000000502007986 */ /* 0x001fe2000c101906 */
[----:B------:R-:W-:Y:S05]  /*1430*/  EXIT ;  /* 0x000000000000794d */ /* 0x000fea0003800000 */
.L_x_0:
[----:B------:R-:W-:-:S00]  /*1440*/  BRA `(.L_x_0) ;  /* 0xfffffffc00fc7947 */ /* 0x000fc0000383ffff */
[----:B------:R-:W-:-:S00]  /*1450*/  NOP ;  /* 0x0000000000007918 */ /* 0x000fc00000000000 */
        /* <DEDUP_REMOVED lines=10> */
.L_x_1:


//--------------------- .nv.global.init           --------------------------
	.section	.nv.global.init,"aw",@progbits
.nv.global.init:
	.type		_$_str,@object
	.size		_$_str,(.L_0 - _$_str)
_$_str:
        /*0000*/ 	.byte	0x5f, 0x5f, 0x43, 0x55, 0x44, 0x41, 0x5f, 0x46, 0x54, 0x5a, 0x00
.L_0:


//--------------------- .nv.shared.triton_red_fused_native_group_norm_0 --------------------------
	.section	.nv.shared.triton_red_fused_native_group_norm_0,"aw",@nobits
	.sectionflags	@""
	.align	16
	.zero		1024


//--------------------- .nv.constant0.triton_red_fused_native_group_norm_0 --------------------------
	.section	.nv.constant0.triton_red_fused_native_group_norm_0,"a",@progbits
	.sectionflags	@""
	.align	4
.nv.constant0.triton_red_fused_native_group_norm_0:
	.zero		568
